	.headerflags	@"EF_CUDA_TEXMODE_UNIFIED EF_CUDA_64BIT_ADDRESS EF_CUDA_ACCELERATORS EF_CUDA_SM90 EF_CUDA_VIRTUAL_SM(EF_CUDA_SM90)"
	.elftype	@"ET_EXEC"


//--------------------- .nv.info                  --------------------------
	.section	.nv.info,"",@"SHT_CUDA_INFO"
	.align	4


	//----- nvinfo : EIATTR_REGCOUNT
	.align		4
        /*0000*/ 	.byte	0x04, 0x2f
        /*0002*/ 	.short	(.L_3 - .L_2)
	.align		4
.L_2:
        /*0004*/ 	.word	index@(triton_poi_fused__native_batch_norm_legit_no_training_50)
        /*0008*/ 	.word	0x00000012


	//----- nvinfo : EIATTR_MIN_STACK_SIZE
	.align		4
.L_3:
        /*000c*/ 	.byte	0x04, 0x12
        /*000e*/ 	.short	(.L_5 - .L_4)
	.align		4
.L_4:
        /*0010*/ 	.word	index@(triton_poi_fused__native_batch_norm_legit_no_training_50)
        /*0014*/ 	.word	0x00000000


	//----- nvinfo : EIATTR_FRAME_SIZE
	.align		4
.L_5:
        /*0018*/ 	.byte	0x04, 0x11
        /*001a*/ 	.short	(.L_7 - .L_6)
	.align		4
.L_6:
        /*001c*/ 	.word	index@(triton_poi_fused__native_batch_norm_legit_no_training_50)
        /*0020*/ 	.word	0x00000000


	//----- nvinfo : EIATTR_MIN_STACK_SIZE
	.align		4
.L_7:
        /*0024*/ 	.byte	0x04, 0x12
        /*0026*/ 	.short	(.L_9 - .L_8)
	.align		4
.L_8:
        /*0028*/ 	.word	index@(triton_poi_fused__native_batch_norm_legit_no_training_50)
        /*002c*/ 	.word	0x00000000
.L_9:


//--------------------- .nv.info.triton_poi_fused__native_batch_norm_legit_no_training_50 --------------------------
	.section	.nv.info.triton_poi_fused__native_batch_norm_legit_no_training_50,"",@"SHT_CUDA_INFO"
	.sectionflags	@""
	.align	4


	//----- nvinfo : EIATTR_CUDA_API_VERSION
	.align		4
        /*0000*/ 	.byte	0x04, 0x37
        /*0002*/ 	.short	(.L_11 - .L_10)
.L_10:
        /*0004*/ 	.word	0x0000007c


	//----- nvinfo : EIATTR_KPARAM_INFO
	.align		4
.L_11:
        /*0008*/ 	.byte	0x04, 0x17
        /*000a*/ 	.short	(.L_13 - .L_12)
.L_12:
        /*000c*/ 	.word	0x00000000
        /*0010*/ 	.short	0x0006
        /*0012*/ 	.short	0x0030
        /*0014*/ 	.byte	0x00, 0xf0, 0x11, 0x00


	//----- nvinfo : EIATTR_KPARAM_INFO
	.align		4
.L_13:
        /*0018*/ 	.byte	0x04, 0x17
        /*001a*/ 	.short	(.L_15 - .L_14)
.L_14:
        /*001c*/ 	.word	0x00000000
        /*0020*/ 	.short	0x0005
        /*0022*/ 	.short	0x0028
        /*0024*/ 	.byte	0x00, 0xf4, 0x21, 0x00


	//----- nvinfo : EIATTR_KPARAM_INFO
	.align		4
.L_15:
        /*0028*/ 	.byte	0x04, 0x17
        /*002a*/ 	.short	(.L_17 - .L_16)
.L_16:
        /*002c*/ 	.word	0x00000000
        /*0030*/ 	.short	0x0004
        /*0032*/ 	.short	0x0020
        /*0034*/ 	.byte	0x00, 0xf4, 0x21, 0x00


	//----- nvinfo : EIATTR_KPARAM_INFO
	.align		4
.L_17:
        /*0038*/ 	.byte	0x04, 0x17
        /*003a*/ 	.short	(.L_19 - .L_18)
.L_18:
        /*003c*/ 	.word	0x00000000
        /*0040*/ 	.short	0x0003
        /*0042*/ 	.short	0x0018
        /*0044*/ 	.byte	0x00, 0xf4, 0x21, 0x00


	//----- nvinfo : EIATTR_KPARAM_INFO
	.align		4
.L_19:
        /*0048*/ 	.byte	0x04, 0x17
        /*004a*/ 	.short	(.L_21 - .L_20)
.L_20:
        /*004c*/ 	.word	0x00000000
        /*0050*/ 	.short	0x0002
        /*0052*/ 	.short	0x0010
        /*0054*/ 	.byte	0x00, 0xf4, 0x21, 0x00


	//----- nvinfo : EIATTR_KPARAM_INFO
	.align		4
.L_21:
        /*0058*/ 	.byte	0x04, 0x17
        /*005a*/ 	.short	(.L_23 - .L_22)
.L_22:
        /*005c*/ 	.word	0x00000000
        /*0060*/ 	.short	0x0001
        /*0062*/ 	.short	0x0008
        /*0064*/ 	.byte	0x00, 0xf4, 0x21, 0x00


	//----- nvinfo : EIATTR_KPARAM_INFO
	.align		4
.L_23:
        /*0068*/ 	.byte	0x04, 0x17
        /*006a*/ 	.short	(.L_25 - .L_24)
.L_24:
        /*006c*/ 	.word	0x00000000
        /*0070*/ 	.short	0x0000
        /*0072*/ 	.short	0x0000
        /*0074*/ 	.byte	0x00, 0xf4, 0x21, 0x00


	//----- nvinfo : EIATTR_SPARSE_MMA_MASK
	.align		4
.L_25:
        /*0078*/ 	.byte	0x03, 0x50
        /*007a*/ 	.short	0x0000


	//----- nvinfo : EIATTR_MAXREG_COUNT
	.align		4
        /*007c*/ 	.byte	0x03, 0x1b
        /*007e*/ 	.short	0x00ff


	//----- nvinfo : EIATTR_EXIT_INSTR_OFFSETS
	.align		4
        /*0080*/ 	.byte	0x04, 0x1c
        /*0082*/ 	.short	(.L_27 - .L_26)


	//   ....[0]....
.L_26:
        /*0084*/ 	.word	0x000002d0


	//   ....[1]....
        /*0088*/ 	.word	0x000002f0


	//----- nvinfo : EIATTR_REQNTID
	.align		4
.L_27:
        /*008c*/ 	.byte	0x04, 0x10
        /*008e*/ 	.short	(.L_29 - .L_28)
.L_28:
        /*0090*/ 	.word	0x00000080
        /*0094*/ 	.word	0x00000001
        /*0098*/ 	.word	0x00000001


	//----- nvinfo : EIATTR_CBANK_PARAM_SIZE
	.align		4
.L_29:
        /*009c*/ 	.byte	0x03, 0x19
        /*009e*/ 	.short	0x0034


	//----- nvinfo : EIATTR_PARAM_CBANK
	.align		4
        /*00a0*/ 	.byte	0x04, 0x0a
        /*00a2*/ 	.short	(.L_31 - .L_30)
	.align		4
.L_30:
        /*00a4*/ 	.word	index@(.nv.constant0.triton_poi_fused__native_batch_norm_legit_no_training_50)
        /*00a8*/ 	.short	0x0210
        /*00aa*/ 	.short	0x0034


	//----- nvinfo : EIATTR_SW_WAR
	.align		4
.L_31:
        /*00ac*/ 	.byte	0x04, 0x36
        /*00ae*/ 	.short	(.L_33 - .L_32)
.L_32:
        /*00b0*/ 	.word	0x00000008
.L_33:


//--------------------- .nv.callgraph             --------------------------
	.section	.nv.callgraph,"",@"SHT_CUDA_CALLGRAPH"
	.align	4
	.sectionentsize	8
	.align		4
        /*0000*/ 	.word	0x00000000
	.align		4
        /*0004*/ 	.word	0xffffffff
	.align		4
        /*0008*/ 	.word	0x00000000
	.align		4
        /*000c*/ 	.word	0xfffffffe
	.align		4
        /*0010*/ 	.word	0x00000000
	.align		4
        /*0014*/ 	.word	0xfffffffd
	.align		4
        /*0018*/ 	.word	0x00000000
	.align		4
        /*001c*/ 	.word	0xfffffffc


//--------------------- .nv.constant4             --------------------------
	.section	.nv.constant4,"a",@progbits
	.align	8
	.align		8
.nv.constant4:
        /*0000*/ 	.dword	_$_str
	.align		8
        /*0008*/ 	.dword	_$_str_$_2


//--------------------- .text.triton_poi_fused__native_batch_norm_legit_no_training_50 --------------------------
	.section	.text.triton_poi_fused__native_batch_norm_legit_no_training_50,"ax",@progbits
	.align	128
        .global         triton_poi_fused__native_batch_norm_legit_no_training_50
        .type           triton_poi_fused__native_batch_norm_legit_no_training_50,@function
        .size           triton_poi_fused__native_batch_norm_legit_no_training_50,(.L_x_1 - triton_poi_fused__native_batch_norm_legit_no_training_50)
        .other          triton_poi_fused__native_batch_norm_legit_no_training_50,@"STO_CUDA_ENTRY STV_DEFAULT"
triton_poi_fused__native_batch_norm_legit_no_training_50:
.text.triton_poi_fused__native_batch_norm_legit_no_training_50:
[----:B------:R-:W0:Y:S01]  /*0000*/  LDC R1, c[0x0][0x28] ;  /* 0x00000a00ff017b82 */ /* 0x000e220000000800 */
[----:B------:R-:W1:Y:S07]  /*0010*/  S2R R0, SR_TID.X ;  /* 0x0000000000007919 */ /* 0x000e6e0000002100 */
[----:B------:R-:W2:Y:S01]  /*0020*/  LDC.64 R8, c[0x0][0x220] ;  /* 0x00008800ff087b82 */ /* 0x000ea20000000a00 */
[----:B------:R-:W-:Y:S01]  /*0030*/  HFMA2.MMA R14, -RZ, RZ, 0, 0 ;  /* 0x00000000ff0e7435 */ /* 0x000fe200000001ff */
[----:B------:R-:W-:Y:S01]  /*0040*/  ULDC.64 UR4, c[0x0][0x208] ;  /* 0x0000820000047ab9 */ /* 0x000fe20000000a00 */
[----:B------:R-:W3:Y:S05]  /*0050*/  S2R R3, SR_CTAID.X ;  /* 0x0000000000037919 */ /* 0x000eea0000002500 */
[----:B------:R-:W4:Y:S08]  /*0060*/  LDC.64 R4, c[0x0][0x210] ;  /* 0x00008400ff047b82 */ /* 0x000f300000000a00 */
[----:B------:R-:W5:Y:S08]  /*0070*/  LDC.64 R6, c[0x0][0x218] ;  /* 0x00008600ff067b82 */ /* 0x000f700000000a00 */
[----:B------:R-:W5:Y:S01]  /*0080*/  LDC.64 R10, c[0x0][0x228] ;  /* 0x00008a00ff0a7b82 */ /* 0x000f620000000a00 */
[----:B-1----:R-:W-:-:S07]  /*0090*/  LOP3.LUT R0, R0, 0x7f, RZ, 0xc0, !PT ;  /* 0x0000007f00007812 */ /* 0x002fce00078ec0ff */
[----:B------:R-:W1:Y:S01]  /*00a0*/  LDC.64 R12, c[0x0][0x230] ;  /* 0x00008c00ff0c7b82 */ /* 0x000e620000000a00 */
[----:B---3--:R-:W-:-:S04]  /*00b0*/  LEA R0, R3, R0, 0x7 ;  /* 0x0000000003007211 */ /* 0x008fc800078e38ff */
[C---:B------:R-:W-:Y:S01]  /*00c0*/  ISETP.GE.AND P2, PT, R0.reuse, 0x600, PT ;  /* 0x000006000000780c */ /* 0x040fe20003f46270 */
[----:B------:R-:W-:-:S05]  /*00d0*/  IMAD.HI R2, R0, 0x2aaaaaab, RZ ;  /* 0x2aaaaaab00027827 */ /* 0x000fca00078e02ff */
[----:B------:R-:W-:-:S04]  /*00e0*/  SHF.R.U32.HI R3, RZ, 0x1f, R2 ;  /* 0x0000001fff037819 */ /* 0x000fc80000011602 */
[----:B------:R-:W-:-:S05]  /*00f0*/  LEA.HI R3, R2, R3, RZ, 0x1c ;  /* 0x0000000302037211 */ /* 0x000fca00078fe0ff */
[----:B------:R-:W-:-:S04]  /*0100*/  IMAD R15, R3, -0x60, R0 ;  /* 0xffffffa0030f7824 */ /* 0x000fc800078e0200 */
[----:B--2---:R-:W-:-:S05]  /*0110*/  IMAD.WIDE R8, R15, 0x4, R8 ;  /* 0x000000040f087825 */ /* 0x004fca00078e0208 */
[----:B------:R2:W3:Y:S01]  /*0120*/  @!P2 LDG.E.EL R14, desc[UR4][R8.64] ;  /* 0x00000004080ea981 */ /* 0x0004e2000c2e1900 */
[----:B------:R-:W-:Y:S01]  /*0130*/  CS2R R2, SRZ ;  /* 0x0000000000027805 */ /* 0x000fe2000001ff00 */
[----:B----4-:R-:W-:-:S04]  /*0140*/  IMAD.WIDE R4, R0, 0x4, R4 ;  /* 0x0000000400047825 */ /* 0x010fc800078e0204 */
[C---:B-----5:R-:W-:Y:S01]  /*0150*/  IMAD.WIDE R6, R15.reuse, 0x4, R6 ;  /* 0x000000040f067825 */ /* 0x060fe200078e0206 */
[----:B------:R4:W5:Y:S03]  /*0160*/  @!P2 LDG.E R2, desc[UR4][R4.64] ;  /* 0x000000040402a981 */ /* 0x000966000c1e1900 */
[C---:B0-2---:R-:W-:Y:S01]  /*0170*/  IMAD.WIDE R8, R15.reuse, 0x4, R10 ;  /* 0x000000040f087825 */ /* 0x045fe200078e020a */
[----:B------:R0:W5:Y:S03]  /*0180*/  @!P2 LDG.E.EL R3, desc[UR4][R6.64] ;  /* 0x000000040603a981 */ /* 0x000166000c2e1900 */
[----:B-1----:R-:W-:Y:S01]  /*0190*/  IMAD.WIDE R10, R15, 0x4, R12 ;  /* 0x000000040f0a7825 */ /* 0x002fe200078e020c */
[----:B------:R-:W-:Y:S01]  /*01a0*/  CS2R R12, SRZ ;  /* 0x00000000000c7805 */ /* 0x000fe2000001ff00 */
[----:B----4-:R-:W1:Y:S05]  /*01b0*/  LDC.64 R4, c[0x0][0x238] ;  /* 0x00008e00ff047b82 */ /* 0x010e6a0000000a00 */
[----:B------:R-:W2:Y:S04]  /*01c0*/  @!P2 LDG.E.EL R12, desc[UR4][R8.64] ;  /* 0x00000004080ca981 */ /* 0x000ea8000c2e1900 */
[----:B------:R-:W2:Y:S01]  /*01d0*/  @!P2 LDG.E.EL R13, desc[UR4][R10.64] ;  /* 0x000000040a0da981 */ /* 0x000ea2000c2e1900 */
[----:B0-----:R-:W-:Y:S01]  /*01e0*/  MOV R6, 0x3e800000 ;  /* 0x3e80000000067802 */ /* 0x001fe20000000f00 */
[----:B---3--:R-:W-:-:S04]  /*01f0*/  FADD R14, R14, 0.0010000000474974513054 ;  /* 0x3a83126f0e0e7421 */ /* 0x008fc80000000000 */
[----:B------:R-:W0:Y:S01]  /*0200*/  MUFU.SQRT R15, R14 ;  /* 0x0000000e000f7308 */ /* 0x000e220000002000 */
[----:B-----5:R-:W-:Y:S01]  /*0210*/  FADD R2, -R3, R2 ;  /* 0x0000000203027221 */ /* 0x020fe20000000100 */
[C---:B0-----:R-:W-:Y:S02]  /*0220*/  FSETP.GT.AND P0, PT, R15.reuse, 8.50705917302346158658e+37, PT ;  /* 0x7e8000000f00780b */ /* 0x041fe40003f04000 */
[----:B------:R-:W-:Y:S02]  /*0230*/  FSETP.GEU.AND P1, PT, R15, 1.175494350822287508e-38, PT ;  /* 0x008000000f00780b */ /* 0x000fe40003f2e000 */
[----:B------:R-:W-:-:S09]  /*0240*/  FSEL R6, R6, 1, P0 ;  /* 0x3f80000006067808 */ /* 0x000fd20000000000 */
[----:B------:R-:W-:Y:S02]  /*0250*/  @P0 FMUL R15, R15, 0.25 ;  /* 0x3e8000000f0f0820 */ /* 0x000fe40000400000 */
[----:B------:R-:W-:Y:S02]  /*0260*/  @!P1 FMUL R6, R6, 16777216 ;  /* 0x4b80000006069820 */ /* 0x000fe40000400000 */
[----:B------:R-:W-:-:S06]  /*0270*/  @!P1 FMUL R15, R15, 16777216 ;  /* 0x4b8000000f0f9820 */ /* 0x000fcc0000400000 */
[----:B------:R-:W0:Y:S02]  /*0280*/  MUFU.RCP R15, R15 ;  /* 0x0000000f000f7308 */ /* 0x000e240000001000 */
[----:B0-----:R-:W-:-:S04]  /*0290*/  FMUL R3, R15, R6 ;  /* 0x000000060f037220 */ /* 0x001fc80000400000 */
[----:B------:R-:W-:Y:S01]  /*02a0*/  FMUL R6, R2, R3 ;  /* 0x0000000302067220 */ /* 0x000fe20000400000 */
[----:B-1----:R-:W-:-:S04]  /*02b0*/  IMAD.WIDE R2, R0, 0x4, R4 ;  /* 0x0000000400027825 */ /* 0x002fc800078e0204 */
[----:B--2---:R-:W-:Y:S01]  /*02c0*/  FFMA R13, R6, R12, R13 ;  /* 0x0000000c060d7223 */ /* 0x004fe2000000000d */
[----:B------:R-:W-:Y:S06]  /*02d0*/  @P2 EXIT ;  /* 0x000000000000294d */ /* 0x000fec0003800000 */
[----:B------:R-:W-:Y:S01]  /*02e0*/  STG.E desc[UR4][R2.64], R13 ;  /* 0x0000000d02007986 */ /* 0x000fe2000c101904 */
[----:B------:R-:W-:Y:S05]  /*02f0*/  EXIT ;  /* 0x000000000000794d */ /* 0x000fea0003800000 */
.L_x_0:
[----:B------:R-:W-:-:S00]  /*0300*/  BRA `(.L_x_0) ;  /* 0xfffffffc00fc7947 */ /* 0x000fc0000383ffff */
[----:B------:R-:W-:-:S00]  /*0310*/  NOP ;  /* 0x0000000000007918 */ /* 0x000fc00000000000 */
        /* <DEDUP_REMOVED lines=14> */
.L_x_1:


//--------------------- .nv.global.init           --------------------------
	.section	.nv.global.init,"aw",@progbits
.nv.global.init:
	.type		_$_str,@object
	.size		_$_str,(_$_str_$_2 - _$_str)
_$_str:
        /*0000*/ 	.byte	0x5f, 0x5f, 0x43, 0x55, 0x44, 0x41, 0x5f, 0x46, 0x54, 0x5a, 0x00
	.type		_$_str_$_2,@object
	.size		_$_str_$_2,(.L_1 - _$_str_$_2)
_$_str_$_2:
        /*000b*/ 	.byte	0x5f, 0x5f, 0x43, 0x55, 0x44, 0x41, 0x5f, 0x50, 0x52, 0x45, 0x43, 0x5f, 0x53, 0x51, 0x52, 0x54
        /*001b*/ 	.byte	0x00
.L_1:


//--------------------- .nv.constant0.triton_poi_fused__native_batch_norm_legit_no_training_50 --------------------------
	.section	.nv.constant0.triton_poi_fused__native_batch_norm_legit_no_training_50,"a",@progbits
	.sectionflags	@""
	.align	4
.nv.constant0.triton_poi_fused__native_batch_norm_legit_no_training_50:
	.zero		580
